//
// Generated by NVIDIA NVVM Compiler
//
// Compiler Build ID: CL-36424714
// Cuda compilation tools, release 13.0, V13.0.88
// Based on NVVM 20.0.0
//

.version 9.0
.target sm_100
.address_size 64

	// .globl	_Z3addiiiiiifPfS_

.visible .entry _Z3addiiiiiifPfS_(
	.param .u32 _Z3addiiiiiifPfS__param_0,
	.param .u32 _Z3addiiiiiifPfS__param_1,
	.param .u32 _Z3addiiiiiifPfS__param_2,
	.param .u32 _Z3addiiiiiifPfS__param_3,
	.param .u32 _Z3addiiiiiifPfS__param_4,
	.param .u32 _Z3addiiiiiifPfS__param_5,
	.param .f32 _Z3addiiiiiifPfS__param_6,
	.param .u64 .ptr .align 1 _Z3addiiiiiifPfS__param_7,
	.param .u64 .ptr .align 1 _Z3addiiiiiifPfS__param_8
)
{
	.reg .pred 	%p<11>;
	.reg .b32 	%r<64>;
	.reg .b32 	%f<6>;
	.reg .b64 	%rd<28>;

	ld.param.u32 	%r21, [_Z3addiiiiiifPfS__param_0];
	ld.param.u32 	%r22, [_Z3addiiiiiifPfS__param_1];
	ld.param.u32 	%r23, [_Z3addiiiiiifPfS__param_2];
	ld.param.u32 	%r24, [_Z3addiiiiiifPfS__param_3];
	ld.param.u32 	%r20, [_Z3addiiiiiifPfS__param_4];
	ld.param.u64 	%rd3, [_Z3addiiiiiifPfS__param_7];
	ld.param.u64 	%rd4, [_Z3addiiiiiifPfS__param_8];
	cvta.to.global.u64 	%rd1, %rd4;
	cvta.to.global.u64 	%rd2, %rd3;
	mul.lo.s32 	%r25, %r22, %r21;
	mov.u32 	%r26, %ntid.x;
	mov.u32 	%r27, %nctaid.x;
	mul.lo.s32 	%r28, %r26, %r27;
	div.u32 	%r29, %r25, %r28;
	mov.u32 	%r30, %ctaid.x;
	mov.u32 	%r31, %tid.x;
	mad.lo.s32 	%r32, %r30, %r26, %r31;
	mad.lo.s32 	%r1, %r32, %r29, %r32;
	add.s32 	%r33, %r29, %r1;
	add.s32 	%r34, %r33, 1;
	min.s32 	%r2, %r34, %r25;
	div.s32 	%r35, %r1, %r21;
	mul.lo.s32 	%r36, %r35, %r21;
	sub.s32 	%r37, %r1, %r36;
	add.s32 	%r38, %r37, %r23;
	rem.s32 	%r39, %r35, %r22;
	add.s32 	%r40, %r39, %r24;
	add.s32 	%r3, %r23, %r21;
	mad.lo.s32 	%r61, %r40, %r20, %r38;
	setp.ge.s32 	%p1, %r1, %r2;
	@%p1 bra 	$L__BB0_6;
	not.b32 	%r41, %r3;
	add.s32 	%r5, %r20, %r41;
	sub.s32 	%r42, %r2, %r1;
	and.b32  	%r6, %r42, 3;
	setp.eq.s32 	%p2, %r6, 0;
	mov.u32 	%r60, %r1;
	@%p2 bra 	$L__BB0_4;
	neg.s32 	%r57, %r6;
	mov.u32 	%r60, %r1;
$L__BB0_3:
	.pragma "nounroll";
	mul.wide.s32 	%rd5, %r61, 4;
	add.s64 	%rd6, %rd2, %rd5;
	ld.global.f32 	%f1, [%rd6];
	add.s64 	%rd7, %rd1, %rd5;
	st.global.f32 	[%rd7], %f1;
	add.s32 	%r60, %r60, 1;
	add.s32 	%r43, %r61, 1;
	setp.lt.s32 	%p3, %r43, %r3;
	selp.b32 	%r44, 0, %r5, %p3;
	add.s32 	%r61, %r44, %r43;
	add.s32 	%r57, %r57, 1;
	setp.ne.s32 	%p4, %r57, 0;
	@%p4 bra 	$L__BB0_3;
$L__BB0_4:
	sub.s32 	%r45, %r1, %r2;
	setp.gt.u32 	%p5, %r45, -4;
	@%p5 bra 	$L__BB0_6;
$L__BB0_5:
	cvt.s64.s32 	%rd8, %r61;
	mul.wide.s32 	%rd9, %r61, 4;
	add.s64 	%rd10, %rd2, %rd9;
	ld.global.f32 	%f2, [%rd10];
	add.s64 	%rd11, %rd1, %rd9;
	st.global.f32 	[%rd11], %f2;
	add.s32 	%r46, %r61, 1;
	setp.lt.s32 	%p6, %r46, %r3;
	selp.b32 	%r47, 0, %r5, %p6;
	add.s32 	%r48, %r47, %r46;
	cvt.s64.s32 	%rd12, %r47;
	add.s64 	%rd13, %rd12, %rd8;
	mul.wide.s32 	%rd14, %r47, 4;
	add.s64 	%rd15, %rd10, %rd14;
	ld.global.f32 	%f3, [%rd15+4];
	add.s64 	%rd16, %rd11, %rd14;
	st.global.f32 	[%rd16+4], %f3;
	add.s32 	%r49, %r48, 1;
	setp.lt.s32 	%p7, %r49, %r3;
	selp.b32 	%r50, 0, %r5, %p7;
	add.s32 	%r51, %r50, %r49;
	cvt.s64.s32 	%rd17, %r50;
	add.s64 	%rd18, %rd13, %rd17;
	shl.b64 	%rd19, %rd18, 2;
	add.s64 	%rd20, %rd19, 4;
	add.s64 	%rd21, %rd2, %rd20;
	add.s64 	%rd22, %rd21, 4;
	ld.global.f32 	%f4, [%rd21+4];
	add.s64 	%rd23, %rd1, %rd20;
	add.s64 	%rd24, %rd23, 4;
	st.global.f32 	[%rd23+4], %f4;
	add.s32 	%r52, %r51, 1;
	setp.lt.s32 	%p8, %r52, %r3;
	selp.b32 	%r53, 0, %r5, %p8;
	add.s32 	%r54, %r53, %r52;
	mul.wide.s32 	%rd25, %r53, 4;
	add.s64 	%rd26, %rd22, %rd25;
	ld.global.f32 	%f5, [%rd26+4];
	add.s64 	%rd27, %rd24, %rd25;
	st.global.f32 	[%rd27+4], %f5;
	add.s32 	%r60, %r60, 4;
	add.s32 	%r55, %r54, 1;
	setp.lt.s32 	%p9, %r55, %r3;
	selp.b32 	%r56, 0, %r5, %p9;
	add.s32 	%r61, %r56, %r55;
	setp.lt.s32 	%p10, %r60, %r2;
	@%p10 bra 	$L__BB0_5;
$L__BB0_6:
	ret;

}


// ===== COMPILED SASS (sm_100) =====

	.target	sm_100

	.elftype	@"ET_EXEC"


//--------------------- .note.nv.tkinfo           --------------------------
	.section	.note.nv.tkinfo,"",@"SHT_NOTE"
	.sectionflags	@"SHF_NOTE_NV_TKINFO"
	.tkinfo
        /*0018*/ 	.word	0x00000002
        /*0030*/ 	.string	""
        /*0030*/ 	.string	"ptxas"
        /*0030*/ 	.string	"Cuda compilation tools, release 13.0, V13.0.88"
        /*0030*/ 	.string	"Build cuda_13.0.r13.0/compiler.36424714_0"
        /*0030*/ 	.string	"-arch sm_100 -m 64 "



//--------------------- .note.nv.cuinfo           --------------------------
	.section	.note.nv.cuinfo,"",@"SHT_NOTE"
	.sectionflags	@"SHF_NOTE_NV_CUINFO"
        /*0018*/ 	.short	0x0002
        /*001a*/ 	.short	0x0064
        /*001c*/ 	.short	0x0082
	.zero		2


//--------------------- .nv.info                  --------------------------
	.section	.nv.info,"",@"SHT_CUDA_INFO"
	.align	4


	//----- nvinfo : EIATTR_REGCOUNT
	.align		4
        /*0000*/ 	.byte	0x04, 0x2f
        /*0002*/ 	.short	(.L_1 - .L_0)
	.align		4
.L_0:
        /*0004*/ 	.word	index@(_Z3addiiiiiifPfS_)
        /*0008*/ 	.word	0x0000001e


	//----- nvinfo : EIATTR_FRAME_SIZE
	.align		4
.L_1:
        /*000c*/ 	.byte	0x04, 0x11
        /*000e*/ 	.short	(.L_3 - .L_2)
	.align		4
.L_2:
        /*0010*/ 	.word	index@(_Z3addiiiiiifPfS_)
        /*0014*/ 	.word	0x00000000


	//----- nvinfo : EIATTR_MIN_STACK_SIZE
	.align		4
.L_3:
        /*0018*/ 	.byte	0x04, 0x12
        /*001a*/ 	.short	(.L_5 - .L_4)
	.align		4
.L_4:
        /*001c*/ 	.word	index@(_Z3addiiiiiifPfS_)
        /*0020*/ 	.word	0x00000000
.L_5:


//--------------------- .nv.compat                --------------------------
	.section	.nv.compat,"",@"SHT_CUDA_COMPAT_INFO"
	.align	4
        /*0000*/ 	.byte	0x02, 0x09, 0x00, 0x00, 0x02, 0x02, 0x01, 0x00, 0x02, 0x05, 0x05, 0x00, 0x03, 0x07, 0x01, 0x01
        /*0010*/ 	.byte	0x02, 0x03, 0x00, 0x00, 0x02, 0x06, 0x01, 0x00, 0x04, 0x0b, 0x08, 0x00, 0x09, 0x00, 0x00, 0x00
        /*0020*/ 	.byte	0x00, 0x00, 0x00, 0x00


//--------------------- .nv.info._Z3addiiiiiifPfS_ --------------------------
	.section	.nv.info._Z3addiiiiiifPfS_,"",@"SHT_CUDA_INFO"
	.sectionflags	@""
	.align	4


	//----- nvinfo : EIATTR_CUDA_API_VERSION
	.align		4
        /*0000*/ 	.byte	0x04, 0x37
        /*0002*/ 	.short	(.L_7 - .L_6)
.L_6:
        /*0004*/ 	.word	0x00000082


	//----- nvinfo : EIATTR_KPARAM_INFO
	.align		4
.L_7:
        /*0008*/ 	.byte	0x04, 0x17
        /*000a*/ 	.short	(.L_9 - .L_8)
.L_8:
        /*000c*/ 	.word	0x00000000
        /*0010*/ 	.short	0x0008
        /*0012*/ 	.short	0x0028
        /*0014*/ 	.byte	0x00, 0xf5, 0x21, 0x00


	//----- nvinfo : EIATTR_KPARAM_INFO
	.align		4
.L_9:
        /*0018*/ 	.byte	0x04, 0x17
        /*001a*/ 	.short	(.L_11 - .L_10)
.L_10:
        /*001c*/ 	.word	0x00000000
        /*0020*/ 	.short	0x0007
        /*0022*/ 	.short	0x0020
        /*0024*/ 	.byte	0x00, 0xf5, 0x21, 0x00


	//----- nvinfo : EIATTR_KPARAM_INFO
	.align		4
.L_11:
        /*0028*/ 	.byte	0x04, 0x17
        /*002a*/ 	.short	(.L_13 - .L_12)
.L_12:
        /*002c*/ 	.word	0x00000000
        /*0030*/ 	.short	0x0006
        /*0032*/ 	.short	0x0018
        /*0034*/ 	.byte	0x00, 0xf0, 0x11, 0x00


	//----- nvinfo : EIATTR_KPARAM_INFO
	.align		4
.L_13:
        /*0038*/ 	.byte	0x04, 0x17
        /*003a*/ 	.short	(.L_15 - .L_14)
.L_14:
        /*003c*/ 	.word	0x00000000
        /*0040*/ 	.short	0x0005
        /*0042*/ 	.short	0x0014
        /*0044*/ 	.byte	0x00, 0xf0, 0x11, 0x00


	//----- nvinfo : EIATTR_KPARAM_INFO
	.align		4
.L_15:
        /*0048*/ 	.byte	0x04, 0x17
        /*004a*/ 	.short	(.L_17 - .L_16)
.L_16:
        /*004c*/ 	.word	0x00000000
        /*0050*/ 	.short	0x0004
        /*0052*/ 	.short	0x0010
        /*0054*/ 	.byte	0x00, 0xf0, 0x11, 0x00


	//----- nvinfo : EIATTR_KPARAM_INFO
	.align		4
.L_17:
        /*0058*/ 	.byte	0x04, 0x17
        /*005a*/ 	.short	(.L_19 - .L_18)
.L_18:
        /*005c*/ 	.word	0x00000000
        /*0060*/ 	.short	0x0003
        /*0062*/ 	.short	0x000c
        /*0064*/ 	.byte	0x00, 0xf0, 0x11, 0x00


	//----- nvinfo : EIATTR_KPARAM_INFO
	.align		4
.L_19:
        /*0068*/ 	.byte	0x04, 0x17
        /*006a*/ 	.short	(.L_21 - .L_20)
.L_20:
        /*006c*/ 	.word	0x00000000
        /*0070*/ 	.short	0x0002
        /*0072*/ 	.short	0x0008
        /*0074*/ 	.byte	0x00, 0xf0, 0x11, 0x00


	//----- nvinfo : EIATTR_KPARAM_INFO
	.align		4
.L_21:
        /*0078*/ 	.byte	0x04, 0x17
        /*007a*/ 	.short	(.L_23 - .L_22)
.L_22:
        /*007c*/ 	.word	0x00000000
        /*0080*/ 	.short	0x0001
        /*0082*/ 	.short	0x0004
        /*0084*/ 	.byte	0x00, 0xf0, 0x11, 0x00


	//----- nvinfo : EIATTR_KPARAM_INFO
	.align		4
.L_23:
        /*0088*/ 	.byte	0x04, 0x17
        /*008a*/ 	.short	(.L_25 - .L_24)
.L_24:
        /*008c*/ 	.word	0x00000000
        /*0090*/ 	.short	0x0000
        /*0092*/ 	.short	0x0000
        /*0094*/ 	.byte	0x00, 0xf0, 0x11, 0x00


	//----- nvinfo : EIATTR_SPARSE_MMA_MASK
	.align		4
.L_25:
        /*0098*/ 	.byte	0x03, 0x50
        /*009a*/ 	.short	0x0000


	//----- nvinfo : EIATTR_MAXREG_COUNT
	.align		4
        /*009c*/ 	.byte	0x03, 0x1b
        /*009e*/ 	.short	0x00ff


	//----- nvinfo : EIATTR_MERCURY_ISA_VERSION
	.align		4
        /*00a0*/ 	.byte	0x03, 0x5f
        /*00a2*/ 	.short	0x0101


	//----- nvinfo : EIATTR_VRC_CTA_INIT_COUNT
	.align		4
        /*00a4*/ 	.byte	0x02, 0x4a
	.zero		1
	.zero		1


	//----- nvinfo : EIATTR_EXIT_INSTR_OFFSETS
	.align		4
        /*00a8*/ 	.byte	0x04, 0x1c
        /*00aa*/ 	.short	(.L_27 - .L_26)


	//   ....[0]....
.L_26:
        /*00ac*/ 	.word	0x00000560


	//   ....[1]....
        /*00b0*/ 	.word	0x00000730


	//   ....[2]....
        /*00b4*/ 	.word	0x000009d0


	//----- nvinfo : EIATTR_CRS_STACK_SIZE
	.align		4
.L_27:
        /*00b8*/ 	.byte	0x04, 0x1e
        /*00ba*/ 	.short	(.L_29 - .L_28)
.L_28:
        /*00bc*/ 	.word	0x00000000


	//----- nvinfo : EIATTR_CBANK_PARAM_SIZE
	.align		4
.L_29:
        /*00c0*/ 	.byte	0x03, 0x19
        /*00c2*/ 	.short	0x0030


	//----- nvinfo : EIATTR_PARAM_CBANK
	.align		4
        /*00c4*/ 	.byte	0x04, 0x0a
        /*00c6*/ 	.short	(.L_31 - .L_30)
	.align		4
.L_30:
        /*00c8*/ 	.word	index@(.nv.constant0._Z3addiiiiiifPfS_)
        /*00cc*/ 	.short	0x0380
        /*00ce*/ 	.short	0x0030


	//----- nvinfo : EIATTR_SW_WAR
	.align		4
.L_31:
        /*00d0*/ 	.byte	0x04, 0x36
        /*00d2*/ 	.short	(.L_33 - .L_32)
.L_32:
        /*00d4*/ 	.word	0x00000008
.L_33:


//--------------------- .nv.callgraph             --------------------------
	.section	.nv.callgraph,"",@"SHT_CUDA_CALLGRAPH"
	.align	4
	.sectionentsize	8
	.align		4
        /*0000*/ 	.word	0x00000000
	.align		4
        /*0004*/ 	.word	0xffffffff
	.align		4
        /*0008*/ 	.word	0x00000000
	.align		4
        /*000c*/ 	.word	0xfffffffe
	.align		4
        /*0010*/ 	.word	0x00000000
	.align		4
        /*0014*/ 	.word	0xfffffffd
	.align		4
        /*0018*/ 	.word	0x00000000
	.align		4
        /*001c*/ 	.word	0xfffffffc


//--------------------- .text._Z3addiiiiiifPfS_   --------------------------
	.section	.text._Z3addiiiiiifPfS_,"ax",@progbits
	.align	128
        .global         _Z3addiiiiiifPfS_
        .type           _Z3addiiiiiifPfS_,@function
        .size           _Z3addiiiiiifPfS_,(.L_x_5 - _Z3addiiiiiifPfS_)
        .other          _Z3addiiiiiifPfS_,@"STO_CUDA_ENTRY STV_DEFAULT"
_Z3addiiiiiifPfS_:
.text._Z3addiiiiiifPfS_:
[----:B------:R-:W-:Y:S01]  /*0000*/  LDC R1, c[0x0][0x37c] ;  /* 0x0000df00ff017b82 */ /* 0x000fe20000000800 */
[----:B------:R-:W0:Y:S07]  /*0010*/  LDCU UR5, c[0x0][0x360] ;  /* 0x00006c00ff0577ac */ /* 0x000e2e0008000800 */
[----:B------:R-:W1:Y:S01]  /*0020*/  LDC.64 R6, c[0x0][0x380] ;  /* 0x0000e000ff067b82 */ /* 0x000e620000000a00 */
[----:B------:R-:W2:Y:S01]  /*0030*/  S2R R10, SR_TID.X ;  /* 0x00000000000a7919 */ /* 0x000ea20000002100 */
[----:B------:R-:W0:Y:S01]  /*0040*/  LDCU UR4, c[0x0][0x370] ;  /* 0x00006e00ff0477ac */ /* 0x000e220008000800 */
[----:B------:R-:W3:Y:S01]  /*0050*/  LDCU UR6, c[0x0][0x390] ;  /* 0x00007200ff0677ac */ /* 0x000ee20008000800 */
[----:B0-----:R-:W-:Y:S01]  /*0060*/  UIMAD UR4, UR5, UR4, URZ ;  /* 0x00000004050472a4 */ /* 0x001fe2000f8e02ff */
[----:B-1----:R-:W-:-:S05]  /*0070*/  IABS R3, R6 ;  /* 0x0000000600037213 */ /* 0x002fca0000000000 */
[----:B------:R-:W-:Y:S01]  /*0080*/  IMAD R9, RZ, RZ, -UR4 ;  /* 0x80000004ff097e24 */ /* 0x000fe2000f8e02ff */
[----:B------:R-:W0:Y:S01]  /*0090*/  I2F.RP R8, R3 ;  /* 0x0000000300087306 */ /* 0x000e220000209400 */
[----:B------:R-:W-:-:S07]  /*00a0*/  ISETP.NE.U32.AND P2, PT, RZ, UR4, PT ;  /* 0x00000004ff007c0c */ /* 0x000fce000bf45070 */
[----:B------:R-:W1:Y:S08]  /*00b0*/  I2F.U32.RP R0, UR4 ;  /* 0x0000000400007d06 */ /* 0x000e700008209000 */
[----:B0-----:R-:W-:Y:S08]  /*00c0*/  MUFU.RCP R8, R8 ;  /* 0x0000000800087308 */ /* 0x001ff00000001000 */
[----:B-1----:R-:W0:Y:S02]  /*00d0*/  MUFU.RCP R0, R0 ;  /* 0x0000000000007308 */ /* 0x002e240000001000 */
[----:B0-----:R-:W-:-:S02]  /*00e0*/  VIADD R4, R0, 0xffffffe ;  /* 0x0ffffffe00047836 */ /* 0x001fc40000000000 */
[----:B------:R-:W-:-:S04]  /*00f0*/  IMAD R0, R7, R6, RZ ;  /* 0x0000000607007224 */ /* 0x000fc800078e02ff */
[----:B------:R0:W1:Y:S02]  /*0100*/  F2I.FTZ.U32.TRUNC.NTZ R5, R4 ;  /* 0x0000000400057305 */ /* 0x000064000021f000 */
[----:B0-----:R-:W-:Y:S02]  /*0110*/  IMAD.MOV.U32 R4, RZ, RZ, RZ ;  /* 0x000000ffff047224 */ /* 0x001fe400078e00ff */
[----:B-1----:R-:W-:-:S04]  /*0120*/  IMAD R9, R9, R5, RZ ;  /* 0x0000000509097224 */ /* 0x002fc800078e02ff */
[----:B------:R-:W-:Y:S02]  /*0130*/  IMAD.HI.U32 R5, R5, R9, R4 ;  /* 0x0000000905057227 */ /* 0x000fe400078e0004 */
[----:B------:R-:W2:Y:S04]  /*0140*/  S2R R9, SR_CTAID.X ;  /* 0x0000000000097919 */ /* 0x000ea80000002500 */
[----:B------:R-:W-:-:S04]  /*0150*/  IMAD.HI.U32 R2, R5, R0, RZ ;  /* 0x0000000005027227 */ /* 0x000fc800078e00ff */
[----:B------:R-:W-:-:S04]  /*0160*/  IMAD.MOV R5, RZ, RZ, -R2 ;  /* 0x000000ffff057224 */ /* 0x000fc800078e0a02 */
[----:B------:R-:W-:Y:S02]  /*0170*/  IMAD R4, R5, UR4, R0 ;  /* 0x0000000405047c24 */ /* 0x000fe4000f8e0200 */
[----:B------:R-:W-:Y:S01]  /*0180*/  VIADD R5, R8, 0xffffffe ;  /* 0x0ffffffe08057836 */ /* 0x000fe20000000000 */
[----:B------:R-:W-:Y:S02]  /*0190*/  IABS R8, R7 ;  /* 0x0000000700087213 */ /* 0x000fe40000000000 */
[----:B------:R-:W-:-:S03]  /*01a0*/  ISETP.GE.U32.AND P0, PT, R4, UR4, PT ;  /* 0x0000000404007c0c */ /* 0x000fc6000bf06070 */
[----:B------:R-:W0:Y:S10]  /*01b0*/  F2I.FTZ.U32.TRUNC.NTZ R5, R5 ;  /* 0x0000000500057305 */ /* 0x000e34000021f000 */
[----:B------:R-:W-:Y:S01]  /*01c0*/  @P0 IADD3 R4, PT, PT, R4, -UR4, RZ ;  /* 0x8000000404040c10 */ /* 0x000fe2000fffe0ff */
[----:B------:R-:W-:-:S02]  /*01d0*/  @P0 VIADD R2, R2, 0x1 ;  /* 0x0000000102020836 */ /* 0x000fc40000000000 */
[----:B--2---:R-:W-:Y:S01]  /*01e0*/  IMAD R9, R9, UR5, R10 ;  /* 0x0000000509097c24 */ /* 0x004fe2000f8e020a */
[----:B------:R-:W-:Y:S01]  /*01f0*/  ISETP.GE.U32.AND P1, PT, R4, UR4, PT ;  /* 0x0000000404007c0c */ /* 0x000fe2000bf26070 */
[----:B0-----:R-:W-:Y:S01]  /*0200*/  IMAD.MOV R4, RZ, RZ, -R5 ;  /* 0x000000ffff047224 */ /* 0x001fe200078e0a05 */
[----:B------:R-:W0:Y:S03]  /*0210*/  LDCU UR5, c[0x0][0x38c] ;  /* 0x00007180ff0577ac */ /* 0x000e260008000800 */
[----:B------:R-:W-:Y:S02]  /*0220*/  IMAD R11, R4, R3, RZ ;  /* 0x00000003040b7224 */ /* 0x000fe400078e02ff */
[----:B------:R-:W-:-:S06]  /*0230*/  HFMA2 R4, -RZ, RZ, 0, 0 ;  /* 0x00000000ff047431 */ /* 0x000fcc00000001ff */
[----:B------:R-:W-:Y:S01]  /*0240*/  @P1 VIADD R2, R2, 0x1 ;  /* 0x0000000102021836 */ /* 0x000fe20000000000 */
[----:B------:R-:W-:Y:S01]  /*0250*/  @!P2 LOP3.LUT R2, RZ, UR4, RZ, 0x33, !PT ;  /* 0x00000004ff02ac12 */ /* 0x000fe2000f8e33ff */
[----:B------:R-:W1:Y:S01]  /*0260*/  LDCU UR4, c[0x0][0x388] ;  /* 0x00007100ff0477ac */ /* 0x000e620008000800 */
[----:B------:R-:W-:Y:S02]  /*0270*/  IMAD.HI.U32 R4, R5, R11, R4 ;  /* 0x0000000b05047227 */ /* 0x000fe400078e0004 */
[----:B------:R-:W2:Y:S02]  /*0280*/  I2F.RP R11, R8 ;  /* 0x00000008000b7306 */ /* 0x000ea40000209400 */
[----:B------:R-:W-:-:S05]  /*0290*/  IMAD R9, R2, R9, R9 ;  /* 0x0000000902097224 */ /* 0x000fca00078e0209 */
[----:B------:R-:W-:-:S05]  /*02a0*/  IABS R10, R9 ;  /* 0x00000009000a7213 */ /* 0x000fca0000000000 */
[----:B------:R-:W-:Y:S01]  /*02b0*/  IMAD.HI.U32 R4, R4, R10, RZ ;  /* 0x0000000a04047227 */ /* 0x000fe200078e00ff */
[----:B--2---:R-:W2:Y:S03]  /*02c0*/  MUFU.RCP R11, R11 ;  /* 0x0000000b000b7308 */ /* 0x004ea60000001000 */
[----:B------:R-:W-:-:S04]  /*02d0*/  IMAD.MOV R5, RZ, RZ, -R4 ;  /* 0x000000ffff057224 */ /* 0x000fc800078e0a04 */
[----:B------:R-:W-:-:S05]  /*02e0*/  IMAD R10, R3, R5, R10 ;  /* 0x00000005030a7224 */ /* 0x000fca00078e020a */
[----:B------:R-:W-:Y:S01]  /*02f0*/  ISETP.GT.U32.AND P2, PT, R3, R10, PT ;  /* 0x0000000a0300720c */ /* 0x000fe20003f44070 */
[----:B--2---:R-:W-:-:S12]  /*0300*/  VIADD R5, R11, 0xffffffe ;  /* 0x0ffffffe0b057836 */ /* 0x004fd80000000000 */
[----:B------:R-:W-:Y:S01]  /*0310*/  @!P2 IMAD.IADD R10, R10, 0x1, -R3 ;  /* 0x000000010a0aa824 */ /* 0x000fe200078e0a03 */
[----:B------:R-:W2:Y:S01]  /*0320*/  F2I.FTZ.U32.TRUNC.NTZ R5, R5 ;  /* 0x0000000500057305 */ /* 0x000ea2000021f000 */
[----:B------:R-:W-:Y:S02]  /*0330*/  @!P2 IADD3 R4, PT, PT, R4, 0x1, RZ ;  /* 0x000000010404a810 */ /* 0x000fe40007ffe0ff */
[----:B------:R-:W-:Y:S02]  /*0340*/  ISETP.NE.AND P2, PT, R6, RZ, PT ;  /* 0x000000ff0600720c */ /* 0x000fe40003f45270 */
[----:B------:R-:W-:Y:S02]  /*0350*/  ISETP.GE.U32.AND P0, PT, R10, R3, PT ;  /* 0x000000030a00720c */ /* 0x000fe40003f06070 */
[----:B------:R-:W-:-:S04]  /*0360*/  LOP3.LUT R3, R9, R6, RZ, 0x3c, !PT ;  /* 0x0000000609037212 */ /* 0x000fc800078e3cff */
[----:B------:R-:W-:Y:S01]  /*0370*/  ISETP.GE.AND P1, PT, R3, RZ, PT ;  /* 0x000000ff0300720c */ /* 0x000fe20003f26270 */
[----:B--2---:R-:W-:-:S06]  /*0380*/  IMAD.MOV R3, RZ, RZ, -R5 ;  /* 0x000000ffff037224 */ /* 0x004fcc00078e0a05 */
[----:B------:R-:W-:Y:S02]  /*0390*/  @P0 VIADD R4, R4, 0x1 ;  /* 0x0000000104040836 */ /* 0x000fe40000000000 */
[----:B------:R-:W-:Y:S02]  /*03a0*/  IMAD R3, R3, R8, RZ ;  /* 0x0000000803037224 */ /* 0x000fe400078e02ff */
[----:B------:R-:W-:Y:S02]  /*03b0*/  IMAD.MOV.U32 R10, RZ, RZ, R4 ;  /* 0x000000ffff0a7224 */ /* 0x000fe400078e0004 */
[----:B------:R-:W-:-:S03]  /*03c0*/  IMAD.MOV.U32 R4, RZ, RZ, RZ ;  /* 0x000000ffff047224 */ /* 0x000fc600078e00ff */
[----:B------:R-:W-:Y:S01]  /*03d0*/  @!P1 IADD3 R10, PT, PT, -R10, RZ, RZ ;  /* 0x000000ff0a0a9210 */ /* 0x000fe20007ffe1ff */
[----:B------:R-:W-:Y:S01]  /*03e0*/  IMAD.HI.U32 R4, R5, R3, R4 ;  /* 0x0000000305047227 */ /* 0x000fe200078e0004 */
[----:B------:R-:W-:Y:S02]  /*03f0*/  @!P2 LOP3.LUT R10, RZ, R6, RZ, 0x33, !PT ;  /* 0x00000006ff0aa212 */ /* 0x000fe400078e33ff */
[----:B------:R-:W-:Y:S02]  /*0400*/  IADD3 R3, PT, PT, R2, 0x1, R9 ;  /* 0x0000000102037810 */ /* 0x000fe40007ffe009 */
[----:B------:R-:W-:Y:S01]  /*0410*/  IABS R11, R10 ;  /* 0x0000000a000b7213 */ /* 0x000fe20000000000 */
[----:B------:R-:W-:Y:S01]  /*0420*/  IMAD.MOV R2, RZ, RZ, -R10 ;  /* 0x000000ffff027224 */ /* 0x000fe200078e0a0a */
[----:B------:R-:W-:Y:S02]  /*0430*/  ISETP.GE.AND P2, PT, R10, RZ, PT ;  /* 0x000000ff0a00720c */ /* 0x000fe40003f46270 */
[----:B------:R-:W-:Y:S01]  /*0440*/  VIMNMX R0, PT, PT, R0, R3, PT ;  /* 0x0000000300007248 */ /* 0x000fe20003fe0100 */
[----:B------:R-:W-:-:S02]  /*0450*/  IMAD.MOV.U32 R5, RZ, RZ, R11 ;  /* 0x000000ffff057224 */ /* 0x000fc400078e000b */
[----:B------:R-:W-:Y:S02]  /*0460*/  IMAD R2, R6, R2, R9 ;  /* 0x0000000206027224 */ /* 0x000fe400078e0209 */
[----:B------:R-:W-:-:S03]  /*0470*/  IMAD.HI.U32 R4, R4, R5, RZ ;  /* 0x0000000504047227 */ /* 0x000fc600078e00ff */
[----:B-1----:R-:W-:Y:S01]  /*0480*/  IADD3 R2, PT, PT, R2, UR4, RZ ;  /* 0x0000000402027c10 */ /* 0x002fe2000fffe0ff */
[----:B------:R-:W-:Y:S02]  /*0490*/  IMAD.MOV R4, RZ, RZ, -R4 ;  /* 0x000000ffff047224 */ /* 0x000fe400078e0a04 */
[----:B------:R-:W-:Y:S02]  /*04a0*/  VIADD R6, R6, UR4 ;  /* 0x0000000406067c36 */ /* 0x000fe40008000000 */
[----:B------:R-:W-:-:S05]  /*04b0*/  IMAD R5, R8, R4, R5 ;  /* 0x0000000408057224 */ /* 0x000fca00078e0205 */
[----:B------:R-:W-:-:S13]  /*04c0*/  ISETP.GT.U32.AND P0, PT, R8, R5, PT ;  /* 0x000000050800720c */ /* 0x000fda0003f04070 */
[----:B------:R-:W-:Y:S02]  /*04d0*/  @!P0 IADD3 R5, PT, PT, R5, -R8, RZ ;  /* 0x8000000805058210 */ /* 0x000fe40007ffe0ff */
[----:B------:R-:W-:Y:S02]  /*04e0*/  ISETP.NE.AND P0, PT, R7, RZ, PT ;  /* 0x000000ff0700720c */ /* 0x000fe40003f05270 */
[----:B------:R-:W-:-:S13]  /*04f0*/  ISETP.GT.U32.AND P1, PT, R8, R5, PT ;  /* 0x000000050800720c */ /* 0x000fda0003f24070 */
[----:B------:R-:W-:-:S04]  /*0500*/  @!P1 IMAD.IADD R5, R5, 0x1, -R8 ;  /* 0x0000000105059824 */ /* 0x000fc800078e0a08 */
[----:B------:R-:W-:Y:S01]  /*0510*/  @!P2 IMAD.MOV R5, RZ, RZ, -R5 ;  /* 0x000000ffff05a224 */ /* 0x000fe200078e0a05 */
[----:B------:R-:W-:Y:S02]  /*0520*/  @!P0 LOP3.LUT R5, RZ, R7, RZ, 0x33, !PT ;  /* 0x00000007ff058212 */ /* 0x000fe400078e33ff */
[----:B------:R-:W-:-:S03]  /*0530*/  ISETP.GE.AND P0, PT, R9, R0, PT ;  /* 0x000000000900720c */ /* 0x000fc60003f06270 */
[----:B0-----:R-:W-:-:S04]  /*0540*/  VIADD R5, R5, UR5 ;  /* 0x0000000505057c36 */ /* 0x001fc80008000000 */
[----:B---3--:R-:W-:-:S06]  /*0550*/  IMAD R15, R5, UR6, R2 ;  /* 0x00000006050f7c24 */ /* 0x008fcc000f8e0202 */
[----:B------:R-:W-:Y:S05]  /*0560*/  @P0 EXIT ;  /* 0x000000000000094d */ /* 0x000fea0003800000 */
[----:B------:R-:W0:Y:S01]  /*0570*/  LDC.64 R2, c[0x0][0x3a0] ;  /* 0x0000e800ff027b82 */ /* 0x000e220000000a00 */
[----:B------:R-:W-:Y:S01]  /*0580*/  IMAD.IADD R7, R0, 0x1, -R9 ;  /* 0x0000000100077824 */ /* 0x000fe200078e0a09 */
[----:B------:R-:W-:Y:S01]  /*0590*/  IADD3 R10, PT, PT, R9, -R0, RZ ;  /* 0x80000000090a7210 */ /* 0x000fe20007ffe0ff */
[----:B------:R-:W1:Y:S01]  /*05a0*/  LDCU.128 UR8, c[0x0][0x3a0] ;  /* 0x00007400ff0877ac */ /* 0x000e620008000c00 */
[----:B------:R-:W-:Y:S02]  /*05b0*/  BSSY.RECONVERGENT B0, `(.L_x_0) ;  /* 0x0000017000007945 */ /* 0x000fe40003800200 */
[----:B------:R-:W-:Y:S01]  /*05c0*/  LOP3.LUT P1, R8, R7, 0x3, RZ, 0xc0, !PT ;  /* 0x0000000307087812 */ /* 0x000fe2000782c0ff */
[----:B------:R-:W2:Y:S01]  /*05d0*/  LDCU.64 UR4, c[0x0][0x358] ;  /* 0x00006b00ff0477ac */ /* 0x000ea20008000a00 */
[----:B------:R-:W3:Y:S01]  /*05e0*/  LDC.64 R4, c[0x0][0x3a8] ;  /* 0x0000ea00ff047b82 */ /* 0x000ee20000000a00 */
[----:B------:R-:W-:Y:S02]  /*05f0*/  LOP3.LUT R7, RZ, R6, RZ, 0x33, !PT ;  /* 0x00000006ff077212 */ /* 0x000fe400078e33ff */
[----:B------:R-:W-:-:S03]  /*0600*/  ISETP.GT.U32.AND P0, PT, R10, -0x4, PT ;  /* 0xfffffffc0a00780c */ /* 0x000fc60003f04070 */
[----:B------:R-:W-:-:S05]  /*0610*/  VIADD R7, R7, UR6 ;  /* 0x0000000607077c36 */ /* 0x000fca0008000000 */
[----:B------:R-:W-:Y:S05]  /*0620*/  @!P1 BRA `(.L_x_1) ;  /* 0x00000000003c9947 */ /* 0x000fea0003800000 */
[----:B------:R-:W4:Y:S01]  /*0630*/  LDC.64 R10, c[0x0][0x3a0] ;  /* 0x0000e800ff0a7b82 */ /* 0x000f220000000a00 */
[----:B------:R-:W-:-:S07]  /*0640*/  IMAD.MOV R8, RZ, RZ, -R8 ;  /* 0x000000ffff087224 */ /* 0x000fce00078e0a08 */
[----:B------:R-:W0:Y:S02]  /*0650*/  LDC.64 R12, c[0x0][0x3a8] ;  /* 0x0000ea00ff0c7b82 */ /* 0x000e240000000a00 */
.L_x_2:
[----:B0---4-:R-:W-:-:S06]  /*0660*/  IMAD.WIDE R16, R15, 0x4, R10 ;  /* 0x000000040f107825 */ /* 0x011fcc00078e020a */
[----:B--2---:R-:W2:Y:S01]  /*0670*/  LDG.E R17, desc[UR4][R16.64] ;  /* 0x0000000410117981 */ /* 0x004ea2000c1e1900 */
[----:B0-----:R-:W-:Y:S01]  /*0680*/  IMAD.WIDE R18, R15, 0x4, R12 ;  /* 0x000000040f127825 */ /* 0x001fe200078e020c */
[----:B------:R-:W-:-:S03]  /*0690*/  IADD3 R8, PT, PT, R8, 0x1, RZ ;  /* 0x0000000108087810 */ /* 0x000fc60007ffe0ff */
[----:B------:R-:W-:Y:S01]  /*06a0*/  VIADD R15, R15, 0x1 ;  /* 0x000000010f0f7836 */ /* 0x000fe20000000000 */
[----:B------:R-:W-:Y:S01]  /*06b0*/  ISETP.NE.AND P2, PT, R8, RZ, PT ;  /* 0x000000ff0800720c */ /* 0x000fe20003f45270 */
[----:B------:R-:W-:-:S03]  /*06c0*/  VIADD R9, R9, 0x1 ;  /* 0x0000000109097836 */ /* 0x000fc60000000000 */
[----:B------:R-:W-:-:S04]  /*06d0*/  ISETP.GE.AND P1, PT, R15, R6, PT ;  /* 0x000000060f00720c */ /* 0x000fc80003f26270 */
[----:B------:R-:W-:-:S05]  /*06e0*/  SEL R14, R7, RZ, P1 ;  /* 0x000000ff070e7207 */ /* 0x000fca0000800000 */
[----:B------:R-:W-:Y:S01]  /*06f0*/  IMAD.IADD R15, R15, 0x1, R14 ;  /* 0x000000010f0f7824 */ /* 0x000fe200078e020e */
[----:B--2---:R0:W-:Y:S01]  /*0700*/  STG.E desc[UR4][R18.64], R17 ;  /* 0x0000001112007986 */ /* 0x0041e2000c101904 */
[----:B------:R-:W-:Y:S05]  /*0710*/  @P2 BRA `(.L_x_2) ;  /* 0xfffffffc00d02947 */ /* 0x000fea000383ffff */
.L_x_1:
[----:B-12---:R-:W-:Y:S05]  /*0720*/  BSYNC.RECONVERGENT B0 ;  /* 0x0000000000007941 */ /* 0x006fea0003800200 */
.L_x_0:
[----:B------:R-:W-:Y:S05]  /*0730*/  @P0 EXIT ;  /* 0x000000000000094d */ /* 0x000fea0003800000 */
.L_x_3:
[----:B01----:R-:W-:-:S05]  /*0740*/  IMAD.WIDE R16, R15, 0x4, R2 ;  /* 0x000000040f107825 */ /* 0x003fca00078e0202 */
[----:B------:R-:W2:Y:S01]  /*0750*/  LDG.E R19, desc[UR4][R16.64] ;  /* 0x0000000410137981 */ /* 0x000ea2000c1e1900 */
[C---:B------:R-:W-:Y:S02]  /*0760*/  VIADD R21, R15.reuse, 0x1 ;  /* 0x000000010f157836 */ /* 0x040fe40000000000 */
[----:B---3--:R-:W-:-:S03]  /*0770*/  IMAD.WIDE R10, R15, 0x4, R4 ;  /* 0x000000040f0a7825 */ /* 0x008fc600078e0204 */
[----:B------:R-:W-:-:S04]  /*0780*/  ISETP.GE.AND P0, PT, R21, R6, PT ;  /* 0x000000061500720c */ /* 0x000fc80003f06270 */
[----:B------:R-:W-:-:S05]  /*0790*/  SEL R8, R7, RZ, P0 ;  /* 0x000000ff07087207 */ /* 0x000fca0000000000 */
[C---:B------:R-:W-:Y:S01]  /*07a0*/  IMAD.WIDE R12, R8.reuse, 0x4, R16 ;  /* 0x00000004080c7825 */ /* 0x040fe200078e0210 */
[----:B------:R-:W-:-:S04]  /*07b0*/  IADD3 R21, PT, PT, R8, 0x1, R21 ;  /* 0x0000000108157810 */ /* 0x000fc80007ffe015 */
[----:B------:R-:W-:Y:S01]  /*07c0*/  ISETP.GE.AND P0, PT, R21, R6, PT ;  /* 0x000000061500720c */ /* 0x000fe20003f06270 */
[----:B--2---:R0:W-:Y:S04]  /*07d0*/  STG.E desc[UR4][R10.64], R19 ;  /* 0x000000130a007986 */ /* 0x0041e8000c101904 */
[----:B------:R1:W2:Y:S01]  /*07e0*/  LDG.E R23, desc[UR4][R12.64+0x4] ;  /* 0x000004040c177981 */ /* 0x0002a2000c1e1900 */
[----:B------:R-:W-:Y:S02]  /*07f0*/  SEL R14, R7, RZ, P0 ;  /* 0x000000ff070e7207 */ /* 0x000fe40000000000 */
[--C-:B------:R-:W-:Y:S02]  /*0800*/  SHF.R.S32.HI R16, RZ, 0x1f, R15.reuse ;  /* 0x0000001fff107819 */ /* 0x100fe4000001140f */
[----:B------:R-:W-:-:S02]  /*0810*/  IADD3 R18, P0, P1, R14, R8, R15 ;  /* 0x000000080e127210 */ /* 0x000fc4000791e00f */
[----:B------:R-:W-:Y:S01]  /*0820*/  SHF.R.S32.HI R17, RZ, 0x1f, R8 ;  /* 0x0000001fff117819 */ /* 0x000fe20000011408 */
[----:B0-----:R-:W-:Y:S01]  /*0830*/  IMAD.WIDE R10, R8, 0x4, R10 ;  /* 0x00000004080a7825 */ /* 0x001fe200078e020a */
[----:B------:R-:W-:-:S04]  /*0840*/  SHF.R.S32.HI R15, RZ, 0x1f, R14 ;  /* 0x0000001fff0f7819 */ /* 0x000fc8000001140e */
[----:B------:R-:W-:Y:S02]  /*0850*/  IADD3.X R17, PT, PT, R15, R17, R16, P0, P1 ;  /* 0x000000110f117210 */ /* 0x000fe400007e2410 */
[C---:B------:R-:W-:Y:S02]  /*0860*/  SHF.L.U32 R16, R18.reuse, 0x2, RZ ;  /* 0x0000000212107819 */ /* 0x040fe400000006ff */
[----:B------:R-:W-:Y:S02]  /*0870*/  SHF.L.U64.HI R17, R18, 0x2, R17 ;  /* 0x0000000212117819 */ /* 0x000fe40000010211 */
[----:B-1----:R-:W-:-:S04]  /*0880*/  IADD3 R12, P0, PT, R16, UR8, RZ ;  /* 0x00000008100c7c10 */ /* 0x002fc8000ff1e0ff */
[----:B------:R-:W-:Y:S01]  /*0890*/  IADD3.X R13, PT, PT, R17, UR9, RZ, P0, !PT ;  /* 0x00000009110d7c10 */ /* 0x000fe200087fe4ff */
[----:B--2---:R1:W-:Y:S04]  /*08a0*/  STG.E desc[UR4][R10.64+0x4], R23 ;  /* 0x000004170a007986 */ /* 0x0043e8000c101904 */
[----:B------:R-:W2:Y:S01]  /*08b0*/  LDG.E R25, desc[UR4][R12.64+0x8] ;  /* 0x000008040c197981 */ /* 0x000ea2000c1e1900 */
[----:B------:R-:W-:Y:S02]  /*08c0*/  IADD3 R15, PT, PT, R14, 0x1, R21 ;  /* 0x000000010e0f7810 */ /* 0x000fe40007ffe015 */
[----:B------:R-:W-:Y:S02]  /*08d0*/  IADD3 R16, P1, PT, R16, UR10, RZ ;  /* 0x0000000a10107c10 */ /* 0x000fe4000ff3e0ff */
[----:B------:R-:W-:-:S02]  /*08e0*/  ISETP.GE.AND P0, PT, R15, R6, PT ;  /* 0x000000060f00720c */ /* 0x000fc40003f06270 */
[----:B------:R-:W-:Y:S02]  /*08f0*/  IADD3.X R17, PT, PT, R17, UR11, RZ, P1, !PT ;  /* 0x0000000b11117c10 */ /* 0x000fe40008ffe4ff */
[----:B------:R-:W-:-:S05]  /*0900*/  SEL R27, R7, RZ, P0 ;  /* 0x000000ff071b7207 */ /* 0x000fca0000000000 */
[C---:B------:R-:W-:Y:S01]  /*0910*/  IMAD.WIDE R18, R27.reuse, 0x4, R12 ;  /* 0x000000041b127825 */ /* 0x040fe200078e020c */
[----:B--2---:R1:W-:Y:S05]  /*0920*/  STG.E desc[UR4][R16.64+0x8], R25 ;  /* 0x0000081910007986 */ /* 0x0043ea000c101904 */
[----:B------:R-:W2:Y:S01]  /*0930*/  LDG.E R19, desc[UR4][R18.64+0xc] ;  /* 0x00000c0412137981 */ /* 0x000ea2000c1e1900 */
[C---:B------:R-:W-:Y:S01]  /*0940*/  IMAD.WIDE R20, R27.reuse, 0x4, R16 ;  /* 0x000000041b147825 */ /* 0x040fe200078e0210 */
[----:B------:R-:W-:-:S03]  /*0950*/  IADD3 R15, PT, PT, R27, 0x1, R15 ;  /* 0x000000011b0f7810 */ /* 0x000fc60007ffe00f */
[----:B------:R-:W-:Y:S01]  /*0960*/  VIADD R9, R9, 0x4 ;  /* 0x0000000409097836 */ /* 0x000fe20000000000 */
[----:B------:R-:W-:-:S04]  /*0970*/  ISETP.GE.AND P0, PT, R15, R6, PT ;  /* 0x000000060f00720c */ /* 0x000fc80003f06270 */
[----:B------:R-:W-:Y:S02]  /*0980*/  ISETP.GE.AND P1, PT, R9, R0, PT ;  /* 0x000000000900720c */ /* 0x000fe40003f26270 */
[----:B------:R-:W-:-:S05]  /*0990*/  SEL R8, R7, RZ, P0 ;  /* 0x000000ff07087207 */ /* 0x000fca0000000000 */
[----:B------:R-:W-:Y:S01]  /*09a0*/  IMAD.IADD R15, R15, 0x1, R8 ;  /* 0x000000010f0f7824 */ /* 0x000fe200078e0208 */
[----:B--2---:R1:W-:Y:S05]  /*09b0*/  STG.E desc[UR4][R20.64+0xc], R19 ;  /* 0x00000c1314007986 */ /* 0x0043ea000c101904 */
[----:B------:R-:W-:Y:S05]  /*09c0*/  @!P1 BRA `(.L_x_3) ;  /* 0xfffffffc005c9947 */ /* 0x000fea000383ffff */
[----:B------:R-:W-:Y:S05]  /*09d0*/  EXIT ;  /* 0x000000000000794d */ /* 0x000fea0003800000 */
.L_x_4:
[----:B------:R-:W-:-:S00]  /*09e0*/  BRA `(.L_x_4) ;  /* 0xfffffffc00fc7947 */ /* 0x000fc0000383ffff */
[----:B------:R-:W-:-:S00]  /*09f0*/  NOP ;  /* 0x0000000000007918 */ /* 0x000fc00000000000 */
        /* <DEDUP_REMOVED lines=8> */
.L_x_5:


//--------------------- .nv.shared.reserved.0     --------------------------
	.section	.nv.shared.reserved.0,"aw",@nobits
	.weak		__nv_reservedSMEM_offset_0_alias
	.size		__nv_reservedSMEM_offset_0_alias, 0, 64
	.other		__nv_reservedSMEM_offset_0_alias,@"STO_CUDA_RESERVED_SHARED STV_DEFAULT"
__nv_reservedSMEM_offset_0_alias:
	.zero		0
	.zero		64


//--------------------- .nv.constant0._Z3addiiiiiifPfS_ --------------------------
	.section	.nv.constant0._Z3addiiiiiifPfS_,"a",@progbits
	.sectionflags	@""
	.align	4
.nv.constant0._Z3addiiiiiifPfS_:
	.zero		944


//--------------------- SYMBOLS --------------------------

	.type		.nv.reservedSmem.offset0,@object
	.size		.nv.reservedSmem.offset0,0x4
